	.headerflags	@"EF_CUDA_TEXMODE_UNIFIED EF_CUDA_64BIT_ADDRESS EF_CUDA_ACCELERATORS EF_CUDA_SM90 EF_CUDA_VIRTUAL_SM(EF_CUDA_SM90)"
	.elftype	@"ET_EXEC"


//--------------------- .nv.info                  --------------------------
	.section	.nv.info,"",@"SHT_CUDA_INFO"
	.align	4


	//----- nvinfo : EIATTR_REGCOUNT
	.align		4
        /*0000*/ 	.byte	0x04, 0x2f
        /*0002*/ 	.short	(.L_3 - .L_2)
	.align		4
.L_2:
        /*0004*/ 	.word	index@(triton_per_fused__native_batch_norm_legit_no_training_mean_relu_2)
        /*0008*/ 	.word	0x0000001b


	//----- nvinfo : EIATTR_MIN_STACK_SIZE
	.align		4
.L_3:
        /*000c*/ 	.byte	0x04, 0x12
        /*000e*/ 	.short	(.L_5 - .L_4)
	.align		4
.L_4:
        /*0010*/ 	.word	index@(triton_per_fused__native_batch_norm_legit_no_training_mean_relu_2)
        /*0014*/ 	.word	0x00000000


	//----- nvinfo : EIATTR_FRAME_SIZE
	.align		4
.L_5:
        /*0018*/ 	.byte	0x04, 0x11
        /*001a*/ 	.short	(.L_7 - .L_6)
	.align		4
.L_6:
        /*001c*/ 	.word	index@(triton_per_fused__native_batch_norm_legit_no_training_mean_relu_2)
        /*0020*/ 	.word	0x00000000


	//----- nvinfo : EIATTR_MIN_STACK_SIZE
	.align		4
.L_7:
        /*0024*/ 	.byte	0x04, 0x12
        /*0026*/ 	.short	(.L_9 - .L_8)
	.align		4
.L_8:
        /*0028*/ 	.word	index@(triton_per_fused__native_batch_norm_legit_no_training_mean_relu_2)
        /*002c*/ 	.word	0x00000000
.L_9:


//--------------------- .nv.info.triton_per_fused__native_batch_norm_legit_no_training_mean_relu_2 --------------------------
	.section	.nv.info.triton_per_fused__native_batch_norm_legit_no_training_mean_relu_2,"",@"SHT_CUDA_INFO"
	.sectionflags	@""
	.align	4


	//----- nvinfo : EIATTR_CUDA_API_VERSION
	.align		4
        /*0000*/ 	.byte	0x04, 0x37
        /*0002*/ 	.short	(.L_11 - .L_10)
.L_10:
        /*0004*/ 	.word	0x0000007c


	//----- nvinfo : EIATTR_KPARAM_INFO
	.align		4
.L_11:
        /*0008*/ 	.byte	0x04, 0x17
        /*000a*/ 	.short	(.L_13 - .L_12)
.L_12:
        /*000c*/ 	.word	0x00000000
        /*0010*/ 	.short	0x0008
        /*0012*/ 	.short	0x003c
        /*0014*/ 	.byte	0x00, 0xf0, 0x11, 0x00


	//----- nvinfo : EIATTR_KPARAM_INFO
	.align		4
.L_13:
        /*0018*/ 	.byte	0x04, 0x17
        /*001a*/ 	.short	(.L_15 - .L_14)
.L_14:
        /*001c*/ 	.word	0x00000000
        /*0020*/ 	.short	0x0007
        /*0022*/ 	.short	0x0038
        /*0024*/ 	.byte	0x00, 0xf0, 0x11, 0x00


	//----- nvinfo : EIATTR_KPARAM_INFO
	.align		4
.L_15:
        /*0028*/ 	.byte	0x04, 0x17
        /*002a*/ 	.short	(.L_17 - .L_16)
.L_16:
        /*002c*/ 	.word	0x00000000
        /*0030*/ 	.short	0x0006
        /*0032*/ 	.short	0x0030
        /*0034*/ 	.byte	0x00, 0xf4, 0x21, 0x00


	//----- nvinfo : EIATTR_KPARAM_INFO
	.align		4
.L_17:
        /*0038*/ 	.byte	0x04, 0x17
        /*003a*/ 	.short	(.L_19 - .L_18)
.L_18:
        /*003c*/ 	.word	0x00000000
        /*0040*/ 	.short	0x0005
        /*0042*/ 	.short	0x0028
        /*0044*/ 	.byte	0x00, 0xf4, 0x21, 0x00


	//----- nvinfo : EIATTR_KPARAM_INFO
	.align		4
.L_19:
        /*0048*/ 	.byte	0x04, 0x17
        /*004a*/ 	.short	(.L_21 - .L_20)
.L_20:
        /*004c*/ 	.word	0x00000000
        /*0050*/ 	.short	0x0004
        /*0052*/ 	.short	0x0020
        /*0054*/ 	.byte	0x00, 0xf4, 0x21, 0x00


	//----- nvinfo : EIATTR_KPARAM_INFO
	.align		4
.L_21:
        /*0058*/ 	.byte	0x04, 0x17
        /*005a*/ 	.short	(.L_23 - .L_22)
.L_22:
        /*005c*/ 	.word	0x00000000
        /*0060*/ 	.short	0x0003
        /*0062*/ 	.short	0x0018
        /*0064*/ 	.byte	0x00, 0xf4, 0x21, 0x00


	//----- nvinfo : EIATTR_KPARAM_INFO
	.align		4
.L_23:
        /*0068*/ 	.byte	0x04, 0x17
        /*006a*/ 	.short	(.L_25 - .L_24)
.L_24:
        /*006c*/ 	.word	0x00000000
        /*0070*/ 	.short	0x0002
        /*0072*/ 	.short	0x0010
        /*0074*/ 	.byte	0x00, 0xf4, 0x21, 0x00


	//----- nvinfo : EIATTR_KPARAM_INFO
	.align		4
.L_25:
        /*0078*/ 	.byte	0x04, 0x17
        /*007a*/ 	.short	(.L_27 - .L_26)
.L_26:
        /*007c*/ 	.word	0x00000000
        /*0080*/ 	.short	0x0001
        /*0082*/ 	.short	0x0008
        /*0084*/ 	.byte	0x00, 0xf4, 0x21, 0x00


	//----- nvinfo : EIATTR_KPARAM_INFO
	.align		4
.L_27:
        /*0088*/ 	.byte	0x04, 0x17
        /*008a*/ 	.short	(.L_29 - .L_28)
.L_28:
        /*008c*/ 	.word	0x00000000
        /*0090*/ 	.short	0x0000
        /*0092*/ 	.short	0x0000
        /*0094*/ 	.byte	0x00, 0xf4, 0x21, 0x00


	//----- nvinfo : EIATTR_SPARSE_MMA_MASK
	.align		4
.L_29:
        /*0098*/ 	.byte	0x03, 0x50
        /*009a*/ 	.short	0x0000


	//----- nvinfo : EIATTR_MAXREG_COUNT
	.align		4
        /*009c*/ 	.byte	0x03, 0x1b
        /*009e*/ 	.short	0x00ff


	//----- nvinfo : EIATTR_COOP_GROUP_MASK_REGIDS
	.align		4
        /*00a0*/ 	.byte	0x04, 0x29
        /*00a2*/ 	.short	(.L_31 - .L_30)


	//   ....[0]....
.L_30:
        /*00a4*/ 	.word	0xffffffff


	//   ....[1]....
        /*00a8*/ 	.word	0xffffffff


	//   ....[2]....
        /*00ac*/ 	.word	0xffffffff


	//----- nvinfo : EIATTR_COOP_GROUP_INSTR_OFFSETS
	.align		4
.L_31:
        /*00b0*/ 	.byte	0x04, 0x28
        /*00b2*/ 	.short	(.L_33 - .L_32)


	//   ....[0]....
.L_32:
        /*00b4*/ 	.word	0x000003b0


	//   ....[1]....
        /*00b8*/ 	.word	0x00000440


	//   ....[2]....
        /*00bc*/ 	.word	0x00000510


	//----- nvinfo : EIATTR_EXIT_INSTR_OFFSETS
	.align		4
.L_33:
        /*00c0*/ 	.byte	0x04, 0x1c
        /*00c2*/ 	.short	(.L_35 - .L_34)


	//   ....[0]....
.L_34:
        /*00c4*/ 	.word	0x00000570


	//   ....[1]....
        /*00c8*/ 	.word	0x000005a0


	//----- nvinfo : EIATTR_REQNTID
	.align		4
.L_35:
        /*00cc*/ 	.byte	0x04, 0x10
        /*00ce*/ 	.short	(.L_37 - .L_36)
.L_36:
        /*00d0*/ 	.word	0x00000040
        /*00d4*/ 	.word	0x00000001
        /*00d8*/ 	.word	0x00000001


	//----- nvinfo : EIATTR_CBANK_PARAM_SIZE
	.align		4
.L_37:
        /*00dc*/ 	.byte	0x03, 0x19
        /*00de*/ 	.short	0x0040


	//----- nvinfo : EIATTR_PARAM_CBANK
	.align		4
        /*00e0*/ 	.byte	0x04, 0x0a
        /*00e2*/ 	.short	(.L_39 - .L_38)
	.align		4
.L_38:
        /*00e4*/ 	.word	index@(.nv.constant0.triton_per_fused__native_batch_norm_legit_no_training_mean_relu_2)
        /*00e8*/ 	.short	0x0210
        /*00ea*/ 	.short	0x0040


	//----- nvinfo : EIATTR_SW_WAR
	.align		4
.L_39:
        /*00ec*/ 	.byte	0x04, 0x36
        /*00ee*/ 	.short	(.L_41 - .L_40)
.L_40:
        /*00f0*/ 	.word	0x00000008
.L_41:


//--------------------- .nv.callgraph             --------------------------
	.section	.nv.callgraph,"",@"SHT_CUDA_CALLGRAPH"
	.align	4
	.sectionentsize	8
	.align		4
        /*0000*/ 	.word	0x00000000
	.align		4
        /*0004*/ 	.word	0xffffffff
	.align		4
        /*0008*/ 	.word	0x00000000
	.align		4
        /*000c*/ 	.word	0xfffffffe
	.align		4
        /*0010*/ 	.word	0x00000000
	.align		4
        /*0014*/ 	.word	0xfffffffd
	.align		4
        /*0018*/ 	.word	0x00000000
	.align		4
        /*001c*/ 	.word	0xfffffffc


//--------------------- .nv.constant4             --------------------------
	.section	.nv.constant4,"a",@progbits
	.align	8
	.align		8
.nv.constant4:
        /*0000*/ 	.dword	_$_str
	.align		8
        /*0008*/ 	.dword	_$_str_$_2


//--------------------- .text.triton_per_fused__native_batch_norm_legit_no_training_mean_relu_2 --------------------------
	.section	.text.triton_per_fused__native_batch_norm_legit_no_training_mean_relu_2,"ax",@progbits
	.sectionflags	@"SHF_BARRIERS=1"
	.align	128
        .global         triton_per_fused__native_batch_norm_legit_no_training_mean_relu_2
        .type           triton_per_fused__native_batch_norm_legit_no_training_mean_relu_2,@function
        .size           triton_per_fused__native_batch_norm_legit_no_training_mean_relu_2,(.L_x_1 - triton_per_fused__native_batch_norm_legit_no_training_mean_relu_2)
        .other          triton_per_fused__native_batch_norm_legit_no_training_mean_relu_2,@"STO_CUDA_ENTRY STV_DEFAULT"
triton_per_fused__native_batch_norm_legit_no_training_mean_relu_2:
.text.triton_per_fused__native_batch_norm_legit_no_training_mean_relu_2:
[----:B------:R-:W0:Y:S01]  /*0000*/  LDC R1, c[0x0][0x28] ;  /* 0x00000a00ff017b82 */ /* 0x000e220000000800 */
[----:B------:R-:W1:Y:S07]  /*0010*/  S2R R12, SR_CTAID.X ;  /* 0x00000000000c7919 */ /* 0x000e6e0000002500 */
[----:B------:R-:W2:Y:S01]  /*0020*/  LDC.64 R10, c[0x0][0x228] ;  /* 0x00008a00ff0a7b82 */ /* 0x000ea20000000a00 */
[----:B------:R-:W-:Y:S01]  /*0030*/  CS2R R14, SRZ ;  /* 0x00000000000e7805 */ /* 0x000fe2000001ff00 */
[----:B------:R-:W-:Y:S01]  /*0040*/  ULDC.64 UR4, c[0x0][0x208] ;  /* 0x0000820000047ab9 */ /* 0x000fe20000000a00 */
[----:B------:R-:W3:Y:S05]  /*0050*/  S2R R0, SR_TID.X ;  /* 0x0000000000007919 */ /* 0x000eea0000002100 */
[----:B------:R-:W4:Y:S08]  /*0060*/  LDC.64 R8, c[0x0][0x218] ;  /* 0x00008600ff087b82 */ /* 0x000f300000000a00 */
[----:B------:R-:W5:Y:S08]  /*0070*/  LDC.64 R4, c[0x0][0x230] ;  /* 0x00008c00ff047b82 */ /* 0x000f700000000a00 */
[----:B------:R-:W5:Y:S01]  /*0080*/  LDC.64 R6, c[0x0][0x238] ;  /* 0x00008e00ff067b82 */ /* 0x000f620000000a00 */
[----:B-1----:R-:W-:-:S02]  /*0090*/  SHF.R.S32.HI R3, RZ, 0x1f, R12 ;  /* 0x0000001fff037819 */ /* 0x002fc4000001140c */
[----:B------:R-:W-:Y:S02]  /*00a0*/  ISETP.GE.AND P0, PT, R12, 0x10, PT ;  /* 0x000000100c00780c */ /* 0x000fe40003f06270 */
[----:B------:R-:W-:-:S04]  /*00b0*/  LEA.HI R3, R3, R12, RZ, 0x2 ;  /* 0x0000000c03037211 */ /* 0x000fc800078f10ff */
[----:B------:R-:W-:-:S04]  /*00c0*/  LOP3.LUT R3, R3, 0xfffffffc, RZ, 0xc0, !PT ;  /* 0xfffffffc03037812 */ /* 0x000fc800078ec0ff */
[----:B------:R-:W-:Y:S02]  /*00d0*/  IADD3 R17, -R3, R12, RZ ;  /* 0x0000000c03117210 */ /* 0x000fe40007ffe1ff */
[----:B------:R-:W1:Y:S03]  /*00e0*/  LDC.64 R2, c[0x0][0x220] ;  /* 0x00008800ff027b82 */ /* 0x000e660000000a00 */
[----:B--2---:R-:W-:-:S05]  /*00f0*/  IMAD.WIDE R10, R17, 0x4, R10 ;  /* 0x00000004110a7825 */ /* 0x004fca00078e020a */
[----:B------:R-:W2:Y:S01]  /*0100*/  @!P0 LDG.E.EL R14, desc[UR4][R10.64] ;  /* 0x000000040a0e8981 */ /* 0x000ea2000c2e1900 */
[----:B---3--:R-:W-:Y:S01]  /*0110*/  LOP3.LUT R13, R0, 0x7, RZ, 0xc0, !PT ;  /* 0x00000007000d7812 */ /* 0x008fe200078ec0ff */
[----:B------:R-:W-:-:S03]  /*0120*/  IMAD.MOV.U32 R16, RZ, RZ, RZ ;  /* 0x000000ffff107224 */ /* 0x000fc600078e00ff */
[----:B------:R-:W-:-:S05]  /*0130*/  LEA R13, R12, R13, 0x3 ;  /* 0x0000000d0c0d7211 */ /* 0x000fca00078e18ff */
[----:B----4-:R-:W-:Y:S01]  /*0140*/  IMAD.WIDE R8, R13, 0x4, R8 ;  /* 0x000000040d087825 */ /* 0x010fe200078e0208 */
[----:B------:R-:W-:-:S04]  /*0150*/  CS2R R20, SRZ ;  /* 0x0000000000147805 */ /* 0x000fc8000001ff00 */
[----:B------:R-:W3:Y:S01]  /*0160*/  @!P0 LDG.E R15, desc[UR4][R8.64] ;  /* 0x00000004080f8981 */ /* 0x000ee2000c1e1900 */
[C---:B-1----:R-:W-:Y:S01]  /*0170*/  IMAD.WIDE R2, R17.reuse, 0x4, R2 ;  /* 0x0000000411027825 */ /* 0x042fe200078e0202 */
[----:B------:R-:W-:Y:S02]  /*0180*/  CS2R R22, SRZ ;  /* 0x0000000000167805 */ /* 0x000fe4000001ff00 */
[----:B------:R-:W4:Y:S01]  /*0190*/  @!P0 LDG.E.EL R21, desc[UR4][R10.64] ;  /* 0x000000040a158981 */ /* 0x000f22000c2e1900 */
[----:B-----5:R-:W-:-:S03]  /*01a0*/  IMAD.WIDE R4, R17, 0x4, R4 ;  /* 0x0000000411047825 */ /* 0x020fc600078e0204 */
[----:B------:R-:W5:Y:S01]  /*01b0*/  @!P0 LDG.E.EL R16, desc[UR4][R2.64] ;  /* 0x0000000402108981 */ /* 0x000f62000c2e1900 */
[----:B0-----:R-:W-:-:S03]  /*01c0*/  IMAD.WIDE R6, R17, 0x4, R6 ;  /* 0x0000000411067825 */ /* 0x001fc600078e0206 */
[----:B------:R-:W3:Y:S04]  /*01d0*/  @!P0 LDG.E.EL R22, desc[UR4][R4.64] ;  /* 0x0000000404168981 */ /* 0x000ee8000c2e1900 */
[----:B------:R-:W4:Y:S01]  /*01e0*/  @!P0 LDG.E.EL R23, desc[UR4][R6.64] ;  /* 0x0000000406178981 */ /* 0x000f22000c2e1900 */
[----:B------:R-:W-:Y:S01]  /*01f0*/  CS2R R18, SRZ ;  /* 0x0000000000127805 */ /* 0x000fe2000001ff00 */
[----:B------:R-:W-:Y:S02]  /*0200*/  HFMA2.MMA R17, -RZ, RZ, 0, 0 ;  /* 0x00000000ff117435 */ /* 0x000fe400000001ff */
[----:B------:R-:W4:Y:S04]  /*0210*/  @!P0 LDG.E.EL R20, desc[UR4][R4.64] ;  /* 0x0000000404148981 */ /* 0x000f28000c2e1900 */
[----:B------:R-:W4:Y:S04]  /*0220*/  @!P0 LDG.E R18, desc[UR4][R8.64] ;  /* 0x0000000408128981 */ /* 0x000f28000c1e1900 */
[----:B------:R0:W4:Y:S04]  /*0230*/  @!P0 LDG.E.EL R17, desc[UR4][R2.64] ;  /* 0x0000000402118981 */ /* 0x000128000c2e1900 */
[----:B------:R1:W4:Y:S01]  /*0240*/  @!P0 LDG.E.EL R19, desc[UR4][R6.64] ;  /* 0x0000000406138981 */ /* 0x000322000c2e1900 */
[----:B0-----:R-:W-:-:S02]  /*0250*/  IMAD.MOV.U32 R2, RZ, RZ, 0x3e800000 ;  /* 0x3e800000ff027424 */ /* 0x001fc400078e00ff */
[----:B--2---:R-:W-:-:S04]  /*0260*/  FADD R14, R14, 9.9999997473787516356e-06 ;  /* 0x3727c5ac0e0e7421 */ /* 0x004fc80000000000 */
[----:B------:R-:W0:Y:S02]  /*0270*/  MUFU.SQRT R24, R14 ;  /* 0x0000000e00187308 */ /* 0x000e240000002000 */
[C---:B0-----:R-:W-:Y:S02]  /*0280*/  FSETP.GT.AND P1, PT, R24.reuse, 8.50705917302346158658e+37, PT ;  /* 0x7e8000001800780b */ /* 0x041fe40003f24000 */
[----:B------:R-:W-:-:S11]  /*0290*/  FSETP.GEU.AND P2, PT, R24, 1.175494350822287508e-38, PT ;  /* 0x008000001800780b */ /* 0x000fd60003f4e000 */
[----:B------:R-:W-:-:S04]  /*02a0*/  @P1 FMUL R24, R24, 0.25 ;  /* 0x3e80000018181820 */ /* 0x000fc80000400000 */
[----:B------:R-:W-:-:S06]  /*02b0*/  @!P2 FMUL R24, R24, 16777216 ;  /* 0x4b8000001818a820 */ /* 0x000fcc0000400000 */
[----:B------:R-:W0:Y:S01]  /*02c0*/  MUFU.RCP R24, R24 ;  /* 0x0000001800187308 */ /* 0x000e220000001000 */
[----:B------:R-:W-:Y:S02]  /*02d0*/  FSEL R3, R2, 1, P1 ;  /* 0x3f80000002037808 */ /* 0x000fe40000800000 */
[----:B---3--:R-:W-:-:S03]  /*02e0*/  SEL R15, R15, RZ, !P0 ;  /* 0x000000ff0f0f7207 */ /* 0x008fc60004000000 */
[----:B------:R-:W-:Y:S02]  /*02f0*/  @!P2 FMUL R3, R3, 16777216 ;  /* 0x4b8000000303a820 */ /* 0x000fe40000400000 */
[----:B-----5:R-:W-:Y:S01]  /*0300*/  FADD R16, R15, -R16 ;  /* 0x800000100f107221 */ /* 0x020fe20000000000 */
[----:B----4-:R-:W-:Y:S01]  /*0310*/  FADD R21, R21, 9.9999997473787516356e-06 ;  /* 0x3727c5ac15157421 */ /* 0x010fe20000000000 */
[----:B0-----:R-:W-:-:S03]  /*0320*/  FMUL R3, R24, R3 ;  /* 0x0000000318037220 */ /* 0x001fc60000400000 */
[----:B-1----:R-:W0:Y:S01]  /*0330*/  MUFU.SQRT R6, R21 ;  /* 0x0000001500067308 */ /* 0x002e220000002000 */
[----:B------:R-:W-:-:S04]  /*0340*/  FMUL R16, R16, R3 ;  /* 0x0000000310107220 */ /* 0x000fc80000400000 */
[----:B------:R-:W-:-:S05]  /*0350*/  FFMA R16, R16, R22, R23 ;  /* 0x0000001610107223 */ /* 0x000fca0000000017 */
[----:B------:R-:W-:-:S04]  /*0360*/  FSETP.GEU.AND P1, PT, R16, RZ, PT ;  /* 0x000000ff1000720b */ /* 0x000fc80003f2e000 */
[----:B------:R-:W-:Y:S02]  /*0370*/  FSEL R16, R16, RZ, P1 ;  /* 0x000000ff10107208 */ /* 0x000fe40000800000 */
[----:B0-----:R-:W-:Y:S02]  /*0380*/  FSETP.GT.AND P1, PT, R6, 8.50705917302346158658e+37, PT ;  /* 0x7e8000000600780b */ /* 0x001fe40003f24000 */
[----:B------:R-:W-:Y:S02]  /*0390*/  FSEL R16, R16, RZ, !P0 ;  /* 0x000000ff10107208 */ /* 0x000fe40004000000 */
[----:B------:R-:W-:-:S03]  /*03a0*/  FSETP.GEU.AND P2, PT, R6, 1.175494350822287508e-38, PT ;  /* 0x008000000600780b */ /* 0x000fc60003f4e000 */
[----:B------:R-:W0:Y:S06]  /*03b0*/  SHFL.BFLY PT, R3, R16, 0x4, 0x1f ;  /* 0x0c801f0010037f89 */ /* 0x000e2c00000e0000 */
[----:B------:R-:W-:-:S04]  /*03c0*/  @P1 FMUL R6, R6, 0.25 ;  /* 0x3e80000006061820 */ /* 0x000fc80000400000 */
[----:B------:R-:W-:-:S06]  /*03d0*/  @!P2 FMUL R6, R6, 16777216 ;  /* 0x4b8000000606a820 */ /* 0x000fcc0000400000 */
[----:B------:R-:W1:Y:S01]  /*03e0*/  MUFU.RCP R6, R6 ;  /* 0x0000000600067308 */ /* 0x000e620000001000 */
[----:B------:R-:W-:Y:S02]  /*03f0*/  FSEL R5, R2, 1, P1 ;  /* 0x3f80000002057808 */ /* 0x000fe40000800000 */
[----:B------:R-:W-:Y:S01]  /*0400*/  SEL R18, R18, RZ, !P0 ;  /* 0x000000ff12127207 */ /* 0x000fe20004000000 */
[----:B0-----:R-:W-:Y:S02]  /*0410*/  FADD R4, R16, R3 ;  /* 0x0000000310047221 */ /* 0x001fe40000000000 */
[----:B------:R-:W0:Y:S01]  /*0420*/  LDC.64 R2, c[0x0][0x240] ;  /* 0x00009000ff027b82 */ /* 0x000e220000000a00 */
[----:B------:R-:W-:Y:S02]  /*0430*/  @!P2 FMUL R5, R5, 16777216 ;  /* 0x4b8000000505a820 */ /* 0x000fe40000400000 */
[----:B------:R-:W2:Y:S01]  /*0440*/  SHFL.BFLY PT, R7, R4, 0x2, 0x1f ;  /* 0x0c401f0004077f89 */ /* 0x000ea200000e0000 */
[----:B------:R-:W-:Y:S01]  /*0450*/  FADD R17, R18, -R17 ;  /* 0x8000001112117221 */ /* 0x000fe20000000000 */
[----:B-1----:R-:W-:Y:S01]  /*0460*/  FMUL R8, R6, R5 ;  /* 0x0000000506087220 */ /* 0x002fe20000400000 */
[----:B------:R-:W-:-:S03]  /*0470*/  LOP3.LUT P0, RZ, R0, 0x38, RZ, 0xc0, !PT ;  /* 0x0000003800ff7812 */ /* 0x000fc6000780c0ff */
[----:B------:R-:W-:Y:S01]  /*0480*/  FMUL R8, R17, R8 ;  /* 0x0000000811087220 */ /* 0x000fe20000400000 */
[----:B------:R-:W-:-:S03]  /*0490*/  ISETP.LT.AND P0, PT, R12, 0x10, !P0 ;  /* 0x000000100c00780c */ /* 0x000fc60004701270 */
[----:B------:R-:W-:-:S05]  /*04a0*/  FFMA R8, R8, R20, R19 ;  /* 0x0000001408087223 */ /* 0x000fca0000000013 */
[----:B------:R-:W-:-:S04]  /*04b0*/  FSETP.GEU.AND P2, PT, R8, RZ, PT ;  /* 0x000000ff0800720b */ /* 0x000fc80003f4e000 */
[----:B------:R-:W-:Y:S01]  /*04c0*/  FSEL R9, R8, RZ, P2 ;  /* 0x000000ff08097208 */ /* 0x000fe20001000000 */
[----:B0-----:R-:W-:-:S04]  /*04d0*/  IMAD.WIDE R2, R13, 0x4, R2 ;  /* 0x000000040d027825 */ /* 0x001fc800078e0202 */
[----:B--2---:R-:W-:Y:S01]  /*04e0*/  FADD R7, R4, R7 ;  /* 0x0000000704077221 */ /* 0x004fe20000000000 */
[----:B------:R-:W-:Y:S01]  /*04f0*/  @P0 STG.E desc[UR4][R2.64], R9 ;  /* 0x0000000902000986 */ /* 0x000fe2000c101904 */
[----:B------:R-:W0:Y:S03]  /*0500*/  LDC.64 R4, c[0x0][0x210] ;  /* 0x00008400ff047b82 */ /* 0x000e260000000a00 */
[----:B------:R-:W1:Y:S05]  /*0510*/  SHFL.BFLY PT, R10, R7, 0x1, 0x1f ;  /* 0x0c201f00070a7f89 */ /* 0x000e6a00000e0000 */
[----:B------:R-:W-:Y:S01]  /*0520*/  BAR.SYNC.DEFER_BLOCKING 0x0 ;  /* 0x0000000000007b1d */ /* 0x000fe20000010000 */
[----:B------:R-:W-:-:S04]  /*0530*/  LOP3.LUT P1, RZ, R0, 0x3f, RZ, 0xc0, !PT ;  /* 0x0000003f00ff7812 */ /* 0x000fc8000782c0ff */
[C---:B------:R-:W-:Y:S01]  /*0540*/  ISETP.LT.AND P1, PT, R12.reuse, 0x10, !P1 ;  /* 0x000000100c00780c */ /* 0x040fe20004f21270 */
[----:B0-----:R-:W-:-:S04]  /*0550*/  IMAD.WIDE R4, R12, 0x4, R4 ;  /* 0x000000040c047825 */ /* 0x001fc800078e0204 */
[----:B-1----:R-:W-:-:S08]  /*0560*/  FADD R10, R7, R10 ;  /* 0x0000000a070a7221 */ /* 0x002fd00000000000 */
[----:B------:R-:W-:Y:S05]  /*0570*/  @!P1 EXIT ;  /* 0x000000000000994d */ /* 0x000fea0003800000 */
[----:B------:R-:W-:-:S05]  /*0580*/  FMUL R3, R10, 0.125 ;  /* 0x3e0000000a037820 */ /* 0x000fca0000400000 */
[----:B------:R-:W-:Y:S01]  /*0590*/  STG.E desc[UR4][R4.64], R3 ;  /* 0x0000000304007986 */ /* 0x000fe2000c101904 */
[----:B------:R-:W-:Y:S05]  /*05a0*/  EXIT ;  /* 0x000000000000794d */ /* 0x000fea0003800000 */
.L_x_0:
[----:B------:R-:W-:-:S00]  /*05b0*/  BRA `(.L_x_0) ;  /* 0xfffffffc00fc7947 */ /* 0x000fc0000383ffff */
[----:B------:R-:W-:-:S00]  /*05c0*/  NOP ;  /* 0x0000000000007918 */ /* 0x000fc00000000000 */
        /* <DEDUP_REMOVED lines=11> */
.L_x_1:


//--------------------- .nv.global.init           --------------------------
	.section	.nv.global.init,"aw",@progbits
.nv.global.init:
	.type		_$_str,@object
	.size		_$_str,(_$_str_$_2 - _$_str)
_$_str:
        /*0000*/ 	.byte	0x5f, 0x5f, 0x43, 0x55, 0x44, 0x41, 0x5f, 0x46, 0x54, 0x5a, 0x00
	.type		_$_str_$_2,@object
	.size		_$_str_$_2,(.L_1 - _$_str_$_2)
_$_str_$_2:
        /*000b*/ 	.byte	0x5f, 0x5f, 0x43, 0x55, 0x44, 0x41, 0x5f, 0x50, 0x52, 0x45, 0x43, 0x5f, 0x53, 0x51, 0x52, 0x54
        /*001b*/ 	.byte	0x00
.L_1:


//--------------------- .nv.constant0.triton_per_fused__native_batch_norm_legit_no_training_mean_relu_2 --------------------------
	.section	.nv.constant0.triton_per_fused__native_batch_norm_legit_no_training_mean_relu_2,"a",@progbits
	.sectionflags	@""
	.align	4
.nv.constant0.triton_per_fused__native_batch_norm_legit_no_training_mean_relu_2:
	.zero		592
